	.headerflags	@"EF_CUDA_TEXMODE_UNIFIED EF_CUDA_64BIT_ADDRESS EF_CUDA_ACCELERATORS EF_CUDA_SM90 EF_CUDA_VIRTUAL_SM(EF_CUDA_SM90)"
	.elftype	@"ET_EXEC"


//--------------------- .nv.info                  --------------------------
	.section	.nv.info,"",@"SHT_CUDA_INFO"
	.align	4


	//----- nvinfo : EIATTR_REGCOUNT
	.align		4
        /*0000*/ 	.byte	0x04, 0x2f
        /*0002*/ 	.short	(.L_3 - .L_2)
	.align		4
.L_2:
        /*0004*/ 	.word	index@(triton_poi_fused__native_batch_norm_legit_no_training_add_leaky_relu_19)
        /*0008*/ 	.word	0x0000001e


	//----- nvinfo : EIATTR_MIN_STACK_SIZE
	.align		4
.L_3:
        /*000c*/ 	.byte	0x04, 0x12
        /*000e*/ 	.short	(.L_5 - .L_4)
	.align		4
.L_4:
        /*0010*/ 	.word	index@(triton_poi_fused__native_batch_norm_legit_no_training_add_leaky_relu_19)
        /*0014*/ 	.word	0x00000000


	//----- nvinfo : EIATTR_FRAME_SIZE
	.align		4
.L_5:
        /*0018*/ 	.byte	0x04, 0x11
        /*001a*/ 	.short	(.L_7 - .L_6)
	.align		4
.L_6:
        /*001c*/ 	.word	index@(triton_poi_fused__native_batch_norm_legit_no_training_add_leaky_relu_19)
        /*0020*/ 	.word	0x00000000


	//----- nvinfo : EIATTR_MIN_STACK_SIZE
	.align		4
.L_7:
        /*0024*/ 	.byte	0x04, 0x12
        /*0026*/ 	.short	(.L_9 - .L_8)
	.align		4
.L_8:
        /*0028*/ 	.word	index@(triton_poi_fused__native_batch_norm_legit_no_training_add_leaky_relu_19)
        /*002c*/ 	.word	0x00000000
.L_9:


//--------------------- .nv.info.triton_poi_fused__native_batch_norm_legit_no_training_add_leaky_relu_19 --------------------------
	.section	.nv.info.triton_poi_fused__native_batch_norm_legit_no_training_add_leaky_relu_19,"",@"SHT_CUDA_INFO"
	.sectionflags	@""
	.align	4


	//----- nvinfo : EIATTR_CUDA_API_VERSION
	.align		4
        /*0000*/ 	.byte	0x04, 0x37
        /*0002*/ 	.short	(.L_11 - .L_10)
.L_10:
        /*0004*/ 	.word	0x0000007c


	//----- nvinfo : EIATTR_KPARAM_INFO
	.align		4
.L_11:
        /*0008*/ 	.byte	0x04, 0x17
        /*000a*/ 	.short	(.L_13 - .L_12)
.L_12:
        /*000c*/ 	.word	0x00000000
        /*0010*/ 	.short	0x0007
        /*0012*/ 	.short	0x0038
        /*0014*/ 	.byte	0x00, 0xf0, 0x11, 0x00


	//----- nvinfo : EIATTR_KPARAM_INFO
	.align		4
.L_13:
        /*0018*/ 	.byte	0x04, 0x17
        /*001a*/ 	.short	(.L_15 - .L_14)
.L_14:
        /*001c*/ 	.word	0x00000000
        /*0020*/ 	.short	0x0006
        /*0022*/ 	.short	0x0030
        /*0024*/ 	.byte	0x00, 0xf4, 0x21, 0x00


	//----- nvinfo : EIATTR_KPARAM_INFO
	.align		4
.L_15:
        /*0028*/ 	.byte	0x04, 0x17
        /*002a*/ 	.short	(.L_17 - .L_16)
.L_16:
        /*002c*/ 	.word	0x00000000
        /*0030*/ 	.short	0x0005
        /*0032*/ 	.short	0x0028
        /*0034*/ 	.byte	0x00, 0xf4, 0x21, 0x00


	//----- nvinfo : EIATTR_KPARAM_INFO
	.align		4
.L_17:
        /*0038*/ 	.byte	0x04, 0x17
        /*003a*/ 	.short	(.L_19 - .L_18)
.L_18:
        /*003c*/ 	.word	0x00000000
        /*0040*/ 	.short	0x0004
        /*0042*/ 	.short	0x0020
        /*0044*/ 	.byte	0x00, 0xf4, 0x21, 0x00


	//----- nvinfo : EIATTR_KPARAM_INFO
	.align		4
.L_19:
        /*0048*/ 	.byte	0x04, 0x17
        /*004a*/ 	.short	(.L_21 - .L_20)
.L_20:
        /*004c*/ 	.word	0x00000000
        /*0050*/ 	.short	0x0003
        /*0052*/ 	.short	0x0018
        /*0054*/ 	.byte	0x00, 0xf4, 0x21, 0x00


	//----- nvinfo : EIATTR_KPARAM_INFO
	.align		4
.L_21:
        /*0058*/ 	.byte	0x04, 0x17
        /*005a*/ 	.short	(.L_23 - .L_22)
.L_22:
        /*005c*/ 	.word	0x00000000
        /*0060*/ 	.short	0x0002
        /*0062*/ 	.short	0x0010
        /*0064*/ 	.byte	0x00, 0xf4, 0x21, 0x00


	//----- nvinfo : EIATTR_KPARAM_INFO
	.align		4
.L_23:
        /*0068*/ 	.byte	0x04, 0x17
        /*006a*/ 	.short	(.L_25 - .L_24)
.L_24:
        /*006c*/ 	.word	0x00000000
        /*0070*/ 	.short	0x0001
        /*0072*/ 	.short	0x0008
        /*0074*/ 	.byte	0x00, 0xf4, 0x21, 0x00


	//----- nvinfo : EIATTR_KPARAM_INFO
	.align		4
.L_25:
        /*0078*/ 	.byte	0x04, 0x17
        /*007a*/ 	.short	(.L_27 - .L_26)
.L_26:
        /*007c*/ 	.word	0x00000000
        /*0080*/ 	.short	0x0000
        /*0082*/ 	.short	0x0000
        /*0084*/ 	.byte	0x00, 0xf4, 0x21, 0x00


	//----- nvinfo : EIATTR_SPARSE_MMA_MASK
	.align		4
.L_27:
        /*0088*/ 	.byte	0x03, 0x50
        /*008a*/ 	.short	0x0000


	//----- nvinfo : EIATTR_MAXREG_COUNT
	.align		4
        /*008c*/ 	.byte	0x03, 0x1b
        /*008e*/ 	.short	0x00ff


	//----- nvinfo : EIATTR_EXIT_INSTR_OFFSETS
	.align		4
        /*0090*/ 	.byte	0x04, 0x1c
        /*0092*/ 	.short	(.L_29 - .L_28)


	//   ....[0]....
.L_28:
        /*0094*/ 	.word	0x00000620


	//----- nvinfo : EIATTR_REQNTID
	.align		4
.L_29:
        /*0098*/ 	.byte	0x04, 0x10
        /*009a*/ 	.short	(.L_31 - .L_30)
.L_30:
        /*009c*/ 	.word	0x00000080
        /*00a0*/ 	.word	0x00000001
        /*00a4*/ 	.word	0x00000001


	//----- nvinfo : EIATTR_CBANK_PARAM_SIZE
	.align		4
.L_31:
        /*00a8*/ 	.byte	0x03, 0x19
        /*00aa*/ 	.short	0x003c


	//----- nvinfo : EIATTR_PARAM_CBANK
	.align		4
        /*00ac*/ 	.byte	0x04, 0x0a
        /*00ae*/ 	.short	(.L_33 - .L_32)
	.align		4
.L_32:
        /*00b0*/ 	.word	index@(.nv.constant0.triton_poi_fused__native_batch_norm_legit_no_training_add_leaky_relu_19)
        /*00b4*/ 	.short	0x0210
        /*00b6*/ 	.short	0x003c


	//----- nvinfo : EIATTR_SW_WAR
	.align		4
.L_33:
        /*00b8*/ 	.byte	0x04, 0x36
        /*00ba*/ 	.short	(.L_35 - .L_34)
.L_34:
        /*00bc*/ 	.word	0x00000008
.L_35:


//--------------------- .nv.callgraph             --------------------------
	.section	.nv.callgraph,"",@"SHT_CUDA_CALLGRAPH"
	.align	4
	.sectionentsize	8
	.align		4
        /*0000*/ 	.word	0x00000000
	.align		4
        /*0004*/ 	.word	0xffffffff
	.align		4
        /*0008*/ 	.word	0x00000000
	.align		4
        /*000c*/ 	.word	0xfffffffe
	.align		4
        /*0010*/ 	.word	0x00000000
	.align		4
        /*0014*/ 	.word	0xfffffffd
	.align		4
        /*0018*/ 	.word	0x00000000
	.align		4
        /*001c*/ 	.word	0xfffffffc


//--------------------- .nv.constant4             --------------------------
	.section	.nv.constant4,"a",@progbits
	.align	8
	.align		8
.nv.constant4:
        /*0000*/ 	.dword	_$_str
	.align		8
        /*0008*/ 	.dword	_$_str_$_2


//--------------------- .text.triton_poi_fused__native_batch_norm_legit_no_training_add_leaky_relu_19 --------------------------
	.section	.text.triton_poi_fused__native_batch_norm_legit_no_training_add_leaky_relu_19,"ax",@progbits
	.align	128
        .global         triton_poi_fused__native_batch_norm_legit_no_training_add_leaky_relu_19
        .type           triton_poi_fused__native_batch_norm_legit_no_training_add_leaky_relu_19,@function
        .size           triton_poi_fused__native_batch_norm_legit_no_training_add_leaky_relu_19,(.L_x_1 - triton_poi_fused__native_batch_norm_legit_no_training_add_leaky_relu_19)
        .other          triton_poi_fused__native_batch_norm_legit_no_training_add_leaky_relu_19,@"STO_CUDA_ENTRY STV_DEFAULT"
triton_poi_fused__native_batch_norm_legit_no_training_add_leaky_relu_19:
.text.triton_poi_fused__native_batch_norm_legit_no_training_add_leaky_relu_19:
[----:B------:R-:W-:Y:S01]  /*0000*/  LDC R1, c[0x0][0x28] ;  /* 0x00000a00ff017b82 */ /* 0x000fe20000000800 */
[----:B------:R-:W1:Y:S07]  /*0010*/  S2R R0, SR_TID.X ;  /* 0x0000000000007919 */ /* 0x000e6e0000002100 */
[----:B------:R-:W2:Y:S01]  /*0020*/  LDC.64 R4, c[0x0][0x228] ;  /* 0x00008a00ff047b82 */ /* 0x000ea20000000a00 */
[----:B------:R-:W-:Y:S01]  /*0030*/  ULDC.64 UR4, c[0x0][0x208] ;  /* 0x0000820000047ab9 */ /* 0x000fe20000000a00 */
[----:B------:R-:W3:Y:S06]  /*0040*/  S2R R7, SR_CTAID.X ;  /* 0x0000000000077919 */ /* 0x000eec0000002500 */
[----:B------:R-:W4:Y:S08]  /*0050*/  LDC.64 R8, c[0x0][0x218] ;  /* 0x00008600ff087b82 */ /* 0x000f300000000a00 */
[----:B------:R-:W5:Y:S08]  /*0060*/  LDC.64 R12, c[0x0][0x220] ;  /* 0x00008800ff0c7b82 */ /* 0x000f700000000a00 */
[----:B------:R-:W5:Y:S01]  /*0070*/  LDC.64 R18, c[0x0][0x230] ;  /* 0x00008c00ff127b82 */ /* 0x000f620000000a00 */
[----:B-1----:R-:W-:-:S07]  /*0080*/  SHF.L.U32 R0, R0, 0x2, RZ ;  /* 0x0000000200007819 */ /* 0x002fce00000006ff */
[----:B------:R-:W1:Y:S01]  /*0090*/  LDC.64 R20, c[0x0][0x238] ;  /* 0x00008e00ff147b82 */ /* 0x000e620000000a00 */
[----:B---3--:R-:W-:Y:S02]  /*00a0*/  SHF.R.S32.HI R3, RZ, 0x16, R7 ;  /* 0x00000016ff037819 */ /* 0x008fe40000011407 */
[----:B------:R-:W-:Y:S02]  /*00b0*/  LOP3.LUT R0, R0, 0x1fc, RZ, 0xc0, !PT ;  /* 0x000001fc00007812 */ /* 0x000fe400078ec0ff */
[----:B------:R-:W-:Y:S02]  /*00c0*/  SGXT R3, R3, 0x1 ;  /* 0x000000010303781a */ /* 0x000fe40000000200 */
[----:B------:R-:W-:-:S04]  /*00d0*/  LEA R0, R7, R0, 0x9 ;  /* 0x0000000007007211 */ /* 0x000fc800078e48ff */
[----:B------:R-:W-:-:S04]  /*00e0*/  LEA.HI R3, R3, R0, RZ, 0x8 ;  /* 0x0000000003037211 */ /* 0x000fc800078f40ff */
[----:B------:R-:W-:-:S04]  /*00f0*/  LOP3.LUT R3, R3, 0xffffff00, RZ, 0xc0, !PT ;  /* 0xffffff0003037812 */ /* 0x000fc800078ec0ff */
[----:B------:R-:W-:Y:S01]  /*0100*/  IADD3 R16, R0, -R3, RZ ;  /* 0x8000000300107210 */ /* 0x000fe20007ffe0ff */
[----:B----4-:R-:W-:Y:S01]  /*0110*/  IMAD.WIDE R8, R0, 0x4, R8 ;  /* 0x0000000400087825 */ /* 0x010fe200078e0208 */
[----:B------:R-:W3:Y:S03]  /*0120*/  LDC.64 R2, c[0x0][0x240] ;  /* 0x00009000ff027b82 */ /* 0x000ee60000000a00 */
[C---:B--2---:R-:W-:Y:S02]  /*0130*/  IMAD.WIDE R4, R16.reuse, 0x4, R4 ;  /* 0x0000000410047825 */ /* 0x044fe400078e0204 */
[----:B------:R-:W2:Y:S04]  /*0140*/  LDG.E.128 R8, desc[UR4][R8.64] ;  /* 0x0000000408087981 */ /* 0x000ea8000c1e1d00 */
[----:B------:R-:W4:Y:S01]  /*0150*/  LDG.E.EL.128 R4, desc[UR4][R4.64] ;  /* 0x0000000404047981 */ /* 0x000f22000c2e1d00 */
[----:B-----5:R-:W-:-:S06]  /*0160*/  IMAD.WIDE R12, R16, 0x4, R12 ;  /* 0x00000004100c7825 */ /* 0x020fcc00078e020c */
[----:B------:R-:W2:Y:S01]  /*0170*/  LDG.E.EL.128 R12, desc[UR4][R12.64] ;  /* 0x000000040c0c7981 */ /* 0x000ea2000c2e1d00 */
[----:B0-----:R-:W-:-:S04]  /*0180*/  IMAD.WIDE R18, R16, 0x4, R18 ;  /* 0x0000000410127825 */ /* 0x001fc800078e0212 */
[----:B-1----:R-:W-:Y:S02]  /*0190*/  IMAD.WIDE R20, R16, 0x4, R20 ;  /* 0x0000000410147825 */ /* 0x002fe400078e0214 */
[----:B------:R-:W5:Y:S04]  /*01a0*/  LDG.E.EL.128 R16, desc[UR4][R18.64] ;  /* 0x0000000412107981 */ /* 0x000f68000c2e1d00 */
[----:B------:R-:W5:Y:S01]  /*01b0*/  LDG.E.EL.128 R20, desc[UR4][R20.64] ;  /* 0x0000000414147981 */ /* 0x000f62000c2e1d00 */
[----:B---3--:R-:W-:-:S06]  /*01c0*/  IMAD.WIDE R24, R0, 0x4, R2 ;  /* 0x0000000400187825 */ /* 0x008fcc00078e0202 */
[----:B------:R-:W3:Y:S01]  /*01d0*/  LDG.E.128 R24, desc[UR4][R24.64] ;  /* 0x0000000418187981 */ /* 0x000ee2000c1e1d00 */
[----:B----4-:R-:W-:Y:S01]  /*01e0*/  FADD R2, R5, 9.9999997473787516356e-06 ;  /* 0x3727c5ac05027421 */ /* 0x010fe20000000000 */
[----:B------:R-:W-:Y:S01]  /*01f0*/  FADD R6, R6, 9.9999997473787516356e-06 ;  /* 0x3727c5ac06067421 */ /* 0x000fe20000000000 */
[----:B------:R-:W-:-:S04]  /*0200*/  FADD R4, R4, 9.9999997473787516356e-06 ;  /* 0x3727c5ac04047421 */ /* 0x000fc80000000000 */
[----:B------:R-:W0:Y:S01]  /*0210*/  MUFU.SQRT R2, R2 ;  /* 0x0000000200027308 */ /* 0x000e220000002000 */
[----:B------:R-:W-:-:S07]  /*0220*/  FADD R7, R7, 9.9999997473787516356e-06 ;  /* 0x3727c5ac07077421 */ /* 0x000fce0000000000 */
[----:B------:R1:W4:Y:S08]  /*0230*/  MUFU.SQRT R3, R6 ;  /* 0x0000000600037308 */ /* 0x0003300000002000 */
[----:B------:R-:W2:Y:S01]  /*0240*/  MUFU.SQRT R4, R4 ;  /* 0x0000000400047308 */ /* 0x000ea20000002000 */
[----:B0-----:R-:W-:-:S07]  /*0250*/  FSETP.GT.AND P6, PT, R2, 8.50705917302346158658e+37, PT ;  /* 0x7e8000000200780b */ /* 0x001fce0003fc4000 */
[----:B------:R0:W3:Y:S01]  /*0260*/  MUFU.SQRT R5, R7 ;  /* 0x0000000700057308 */ /* 0x0000e20000002000 */
[----:B-1----:R-:W-:Y:S01]  /*0270*/  HFMA2.MMA R6, -RZ, RZ, 1.625, 0 ;  /* 0x3e800000ff067435 */ /* 0x002fe200000001ff */
[C---:B----4-:R-:W-:Y:S02]  /*0280*/  FSETP.GT.AND P3, PT, R3.reuse, 8.50705917302346158658e+37, PT ;  /* 0x7e8000000300780b */ /* 0x050fe40003f64000 */
[----:B------:R-:W-:Y:S02]  /*0290*/  FSETP.GEU.AND P1, PT, R2, 1.175494350822287508e-38, PT ;  /* 0x008000000200780b */ /* 0x000fe40003f2e000 */
[----:B------:R-:W-:Y:S02]  /*02a0*/  FSETP.GEU.AND P0, PT, R3, 1.175494350822287508e-38, PT ;  /* 0x008000000300780b */ /* 0x000fe40003f0e000 */
[----:B--2---:R-:W-:Y:S01]  /*02b0*/  FSETP.GT.AND P5, PT, R4, 8.50705917302346158658e+37, PT ;  /* 0x7e8000000400780b */ /* 0x004fe20003fa4000 */
[----:B------:R-:W-:Y:S01]  /*02c0*/  @P6 FMUL R2, R2, 0.25 ;  /* 0x3e80000002026820 */ /* 0x000fe20000400000 */
[----:B------:R-:W-:-:S02]  /*02d0*/  FSETP.GEU.AND P4, PT, R4, 1.175494350822287508e-38, PT ;  /* 0x008000000400780b */ /* 0x000fc40003f8e000 */
[----:B0-----:R-:W-:Y:S02]  /*02e0*/  FSEL R7, R6, 1, P6 ;  /* 0x3f80000006077808 */ /* 0x001fe40003000000 */
[C---:B---3--:R-:W-:Y:S02]  /*02f0*/  FSETP.GT.AND P2, PT, R5.reuse, 8.50705917302346158658e+37, PT ;  /* 0x7e8000000500780b */ /* 0x048fe40003f44000 */
[----:B------:R-:W-:Y:S01]  /*0300*/  FSETP.GEU.AND P6, PT, R5, 1.175494350822287508e-38, PT ;  /* 0x008000000500780b */ /* 0x000fe20003fce000 */
[----:B------:R-:W-:Y:S01]  /*0310*/  @P3 FMUL R3, R3, 0.25 ;  /* 0x3e80000003033820 */ /* 0x000fe20000400000 */
[----:B------:R-:W-:-:S03]  /*0320*/  @!P1 FMUL R2, R2, 16777216 ;  /* 0x4b80000002029820 */ /* 0x000fc60000400000 */
[----:B------:R-:W-:Y:S01]  /*0330*/  @P5 FMUL R4, R4, 0.25 ;  /* 0x3e80000004045820 */ /* 0x000fe20000400000 */
[----:B------:R-:W-:-:S05]  /*0340*/  @!P0 FMUL R3, R3, 16777216 ;  /* 0x4b80000003038820 */ /* 0x000fca0000400000 */
[----:B------:R-:W-:Y:S01]  /*0350*/  @P2 FMUL R5, R5, 0.25 ;  /* 0x3e80000005052820 */ /* 0x000fe20000400000 */
[----:B------:R-:W-:Y:S01]  /*0360*/  @!P4 FMUL R4, R4, 16777216 ;  /* 0x4b8000000404c820 */ /* 0x000fe20000400000 */
[----:B------:R-:W0:Y:S02]  /*0370*/  MUFU.RCP R2, R2 ;  /* 0x0000000200027308 */ /* 0x000e240000001000 */
[----:B------:R-:W-:Y:S01]  /*0380*/  @!P6 FMUL R5, R5, 16777216 ;  /* 0x4b8000000505e820 */ /* 0x000fe20000400000 */
[----:B------:R-:W-:-:S05]  /*0390*/  FADD R8, R8, -R12 ;  /* 0x8000000c08087221 */ /* 0x000fca0000000000 */
[----:B------:R-:W1:Y:S01]  /*03a0*/  MUFU.RCP R3, R3 ;  /* 0x0000000300037308 */ /* 0x000e620000001000 */
[C---:B------:R-:W-:Y:S01]  /*03b0*/  FSEL R12, R6.reuse, 1, P3 ;  /* 0x3f800000060c7808 */ /* 0x040fe20001800000 */
[----:B------:R-:W-:Y:S01]  /*03c0*/  FADD R9, R9, -R13 ;  /* 0x8000000d09097221 */ /* 0x000fe20000000000 */
[----:B------:R-:W-:-:S05]  /*03d0*/  FSEL R13, R6, 1, P5 ;  /* 0x3f800000060d7808 */ /* 0x000fca0002800000 */
[----:B------:R-:W2:Y:S01]  /*03e0*/  MUFU.RCP R4, R4 ;  /* 0x0000000400047308 */ /* 0x000ea20000001000 */
[----:B------:R-:W-:-:S07]  /*03f0*/  FSEL R6, R6, 1, P2 ;  /* 0x3f80000006067808 */ /* 0x000fce0001000000 */
[----:B------:R-:W3:Y:S01]  /*0400*/  MUFU.RCP R5, R5 ;  /* 0x0000000500057308 */ /* 0x000ee20000001000 */
[----:B------:R-:W-:Y:S01]  /*0410*/  @!P1 FMUL R7, R7, 16777216 ;  /* 0x4b80000007079820 */ /* 0x000fe20000400000 */
[----:B------:R-:W-:Y:S01]  /*0420*/  @!P0 FMUL R12, R12, 16777216 ;  /* 0x4b8000000c0c8820 */ /* 0x000fe20000400000 */
[----:B------:R-:W-:Y:S01]  /*0430*/  FADD R10, R10, -R14 ;  /* 0x8000000e0a0a7221 */ /* 0x000fe20000000000 */
[----:B------:R-:W-:Y:S01]  /*0440*/  @!P4 FMUL R13, R13, 16777216 ;  /* 0x4b8000000d0dc820 */ /* 0x000fe20000400000 */
[----:B------:R-:W-:Y:S01]  /*0450*/  @!P6 FMUL R6, R6, 16777216 ;  /* 0x4b8000000606e820 */ /* 0x000fe20000400000 */
[----:B0-----:R-:W-:Y:S01]  /*0460*/  FMUL R2, R2, R7 ;  /* 0x0000000702027220 */ /* 0x001fe20000400000 */
[----:B-1----:R-:W-:Y:S01]  /*0470*/  FMUL R3, R3, R12 ;  /* 0x0000000c03037220 */ /* 0x002fe20000400000 */
[----:B------:R-:W-:Y:S01]  /*0480*/  FADD R11, R11, -R15 ;  /* 0x8000000f0b0b7221 */ /* 0x000fe20000000000 */
[----:B--2---:R-:W-:Y:S01]  /*0490*/  FMUL R13, R4, R13 ;  /* 0x0000000d040d7220 */ /* 0x004fe20000400000 */
[----:B------:R-:W-:Y:S01]  /*04a0*/  FMUL R2, R2, R9 ;  /* 0x0000000902027220 */ /* 0x000fe20000400000 */
[----:B------:R-:W-:Y:S01]  /*04b0*/  FMUL R3, R3, R10 ;  /* 0x0000000a03037220 */ /* 0x000fe20000400000 */
[----:B---3--:R-:W-:Y:S01]  /*04c0*/  FMUL R6, R5, R6 ;  /* 0x0000000605067220 */ /* 0x008fe20000400000 */
[----:B------:R-:W-:Y:S01]  /*04d0*/  FMUL R13, R13, R8 ;  /* 0x000000080d0d7220 */ /* 0x000fe20000400000 */
[----:B-----5:R-:W-:Y:S01]  /*04e0*/  FFMA R4, R17, R2, R21 ;  /* 0x0000000211047223 */ /* 0x020fe20000000015 */
[----:B------:R-:W-:Y:S01]  /*04f0*/  FFMA R5, R18, R3, R22 ;  /* 0x0000000312057223 */ /* 0x000fe20000000016 */
[----:B------:R-:W-:Y:S01]  /*0500*/  FMUL R6, R6, R11 ;  /* 0x0000000b06067220 */ /* 0x000fe20000400000 */
[----:B------:R-:W0:Y:S01]  /*0510*/  LDC.64 R2, c[0x0][0x210] ;  /* 0x00008400ff027b82 */ /* 0x000e220000000a00 */
[----:B------:R-:W-:-:S02]  /*0520*/  FFMA R13, R16, R13, R20 ;  /* 0x0000000d100d7223 */ /* 0x000fc40000000014 */
[----:B------:R-:W-:Y:S01]  /*0530*/  FFMA R6, R19, R6, R23 ;  /* 0x0000000613067223 */ /* 0x000fe20000000017 */
[----:B------:R-:W-:Y:S02]  /*0540*/  FSETP.GT.AND P2, PT, R4, RZ, PT ;  /* 0x000000ff0400720b */ /* 0x000fe40003f44000 */
[----:B------:R-:W-:Y:S02]  /*0550*/  FSETP.GT.AND P3, PT, R13, RZ, PT ;  /* 0x000000ff0d00720b */ /* 0x000fe40003f64000 */
[----:B------:R-:W-:Y:S02]  /*0560*/  FSETP.GT.AND P1, PT, R5, RZ, PT ;  /* 0x000000ff0500720b */ /* 0x000fe40003f24000 */
[----:B------:R-:W-:-:S07]  /*0570*/  FSETP.GT.AND P0, PT, R6, RZ, PT ;  /* 0x000000ff0600720b */ /* 0x000fce0003f04000 */
[----:B------:R-:W-:Y:S02]  /*0580*/  @!P2 FMUL R4, R4, 0.10000000149011611938 ;  /* 0x3dcccccd0404a820 */ /* 0x000fe40000400000 */
[----:B------:R-:W-:Y:S02]  /*0590*/  @!P3 FMUL R13, R13, 0.10000000149011611938 ;  /* 0x3dcccccd0d0db820 */ /* 0x000fe40000400000 */
[----:B------:R-:W-:Y:S02]  /*05a0*/  @!P1 FMUL R5, R5, 0.10000000149011611938 ;  /* 0x3dcccccd05059820 */ /* 0x000fe40000400000 */
[----:B------:R-:W-:Y:S01]  /*05b0*/  @!P0 FMUL R6, R6, 0.10000000149011611938 ;  /* 0x3dcccccd06068820 */ /* 0x000fe20000400000 */
[----:B------:R-:W-:Y:S01]  /*05c0*/  FADD R24, R24, R13 ;  /* 0x0000000d18187221 */ /* 0x000fe20000000000 */
[----:B------:R-:W-:Y:S01]  /*05d0*/  FADD R25, R25, R4 ;  /* 0x0000000419197221 */ /* 0x000fe20000000000 */
[----:B------:R-:W-:Y:S01]  /*05e0*/  FADD R26, R26, R5 ;  /* 0x000000051a1a7221 */ /* 0x000fe20000000000 */
[----:B------:R-:W-:Y:S01]  /*05f0*/  FADD R27, R27, R6 ;  /* 0x000000061b1b7221 */ /* 0x000fe20000000000 */
[----:B0-----:R-:W-:-:S05]  /*0600*/  IMAD.WIDE R2, R0, 0x4, R2 ;  /* 0x0000000400027825 */ /* 0x001fca00078e0202 */
[----:B------:R-:W-:Y:S01]  /*0610*/  STG.E.128 desc[UR4][R2.64], R24 ;  /* 0x0000001802007986 */ /* 0x000fe2000c101d04 */
[----:B------:R-:W-:Y:S05]  /*0620*/  EXIT ;  /* 0x000000000000794d */ /* 0x000fea0003800000 */
.L_x_0:
[----:B------:R-:W-:-:S00]  /*0630*/  BRA `(.L_x_0) ;  /* 0xfffffffc00fc7947 */ /* 0x000fc0000383ffff */
[----:B------:R-:W-:-:S00]  /*0640*/  NOP ;  /* 0x0000000000007918 */ /* 0x000fc00000000000 */
        /* <DEDUP_REMOVED lines=11> */
.L_x_1:


//--------------------- .nv.global.init           --------------------------
	.section	.nv.global.init,"aw",@progbits
.nv.global.init:
	.type		_$_str,@object
	.size		_$_str,(_$_str_$_2 - _$_str)
_$_str:
        /*0000*/ 	.byte	0x5f, 0x5f, 0x43, 0x55, 0x44, 0x41, 0x5f, 0x46, 0x54, 0x5a, 0x00
	.type		_$_str_$_2,@object
	.size		_$_str_$_2,(.L_1 - _$_str_$_2)
_$_str_$_2:
        /*000b*/ 	.byte	0x5f, 0x5f, 0x43, 0x55, 0x44, 0x41, 0x5f, 0x50, 0x52, 0x45, 0x43, 0x5f, 0x53, 0x51, 0x52, 0x54
        /*001b*/ 	.byte	0x00
.L_1:


//--------------------- .nv.constant0.triton_poi_fused__native_batch_norm_legit_no_training_add_leaky_relu_19 --------------------------
	.section	.nv.constant0.triton_poi_fused__native_batch_norm_legit_no_training_add_leaky_relu_19,"a",@progbits
	.sectionflags	@""
	.align	4
.nv.constant0.triton_poi_fused__native_batch_norm_legit_no_training_add_leaky_relu_19:
	.zero		588
